//
// Generated by NVIDIA NVVM Compiler
//
// Compiler Build ID: CL-36424714
// Cuda compilation tools, release 13.0, V13.0.88
// Based on NVVM 20.0.0
//

.version 9.0
.target sm_100
.address_size 64

	// .globl	_Z6MatAddPA10_iS0_S0_

.visible .entry _Z6MatAddPA10_iS0_S0_(
	.param .u64 .ptr .align 1 _Z6MatAddPA10_iS0_S0__param_0,
	.param .u64 .ptr .align 1 _Z6MatAddPA10_iS0_S0__param_1,
	.param .u64 .ptr .align 1 _Z6MatAddPA10_iS0_S0__param_2
)
{
	.reg .b32 	%r<6>;
	.reg .b64 	%rd<15>;

	ld.param.u64 	%rd1, [_Z6MatAddPA10_iS0_S0__param_0];
	ld.param.u64 	%rd2, [_Z6MatAddPA10_iS0_S0__param_1];
	ld.param.u64 	%rd3, [_Z6MatAddPA10_iS0_S0__param_2];
	cvta.to.global.u64 	%rd4, %rd3;
	cvta.to.global.u64 	%rd5, %rd2;
	cvta.to.global.u64 	%rd6, %rd1;
	mov.u32 	%r1, %tid.x;
	mov.u32 	%r2, %tid.y;
	mul.wide.u32 	%rd7, %r1, 40;
	add.s64 	%rd8, %rd6, %rd7;
	mul.wide.u32 	%rd9, %r2, 4;
	add.s64 	%rd10, %rd8, %rd9;
	ld.global.u32 	%r3, [%rd10];
	add.s64 	%rd11, %rd5, %rd7;
	add.s64 	%rd12, %rd11, %rd9;
	ld.global.u32 	%r4, [%rd12];
	add.s32 	%r5, %r4, %r3;
	add.s64 	%rd13, %rd4, %rd7;
	add.s64 	%rd14, %rd13, %rd9;
	st.global.u32 	[%rd14], %r5;
	ret;

}


// ===== COMPILED SASS (sm_100) =====

	.target	sm_100

	.elftype	@"ET_EXEC"


//--------------------- .note.nv.tkinfo           --------------------------
	.section	.note.nv.tkinfo,"",@"SHT_NOTE"
	.sectionflags	@"SHF_NOTE_NV_TKINFO"
	.tkinfo
        /*0018*/ 	.word	0x00000002
        /*0030*/ 	.string	""
        /*0030*/ 	.string	"ptxas"
        /*0030*/ 	.string	"Cuda compilation tools, release 13.0, V13.0.88"
        /*0030*/ 	.string	"Build cuda_13.0.r13.0/compiler.36424714_0"
        /*0030*/ 	.string	"-arch sm_100 -m 64 "



//--------------------- .note.nv.cuinfo           --------------------------
	.section	.note.nv.cuinfo,"",@"SHT_NOTE"
	.sectionflags	@"SHF_NOTE_NV_CUINFO"
        /*0018*/ 	.short	0x0002
        /*001a*/ 	.short	0x0064
        /*001c*/ 	.short	0x0082
	.zero		2


//--------------------- .nv.info                  --------------------------
	.section	.nv.info,"",@"SHT_CUDA_INFO"
	.align	4


	//----- nvinfo : EIATTR_REGCOUNT
	.align		4
        /*0000*/ 	.byte	0x04, 0x2f
        /*0002*/ 	.short	(.L_1 - .L_0)
	.align		4
.L_0:
        /*0004*/ 	.word	index@(_Z6MatAddPA10_iS0_S0_)
        /*0008*/ 	.word	0x0000000e


	//----- nvinfo : EIATTR_FRAME_SIZE
	.align		4
.L_1:
        /*000c*/ 	.byte	0x04, 0x11
        /*000e*/ 	.short	(.L_3 - .L_2)
	.align		4
.L_2:
        /*0010*/ 	.word	index@(_Z6MatAddPA10_iS0_S0_)
        /*0014*/ 	.word	0x00000000


	//----- nvinfo : EIATTR_MIN_STACK_SIZE
	.align		4
.L_3:
        /*0018*/ 	.byte	0x04, 0x12
        /*001a*/ 	.short	(.L_5 - .L_4)
	.align		4
.L_4:
        /*001c*/ 	.word	index@(_Z6MatAddPA10_iS0_S0_)
        /*0020*/ 	.word	0x00000000
.L_5:


//--------------------- .nv.compat                --------------------------
	.section	.nv.compat,"",@"SHT_CUDA_COMPAT_INFO"
	.align	4
        /*0000*/ 	.byte	0x02, 0x09, 0x00, 0x00, 0x02, 0x02, 0x01, 0x00, 0x02, 0x05, 0x05, 0x00, 0x03, 0x07, 0x01, 0x01
        /*0010*/ 	.byte	0x02, 0x03, 0x00, 0x00, 0x02, 0x06, 0x01, 0x00, 0x04, 0x0b, 0x08, 0x00, 0x09, 0x00, 0x00, 0x00
        /*0020*/ 	.byte	0x00, 0x00, 0x00, 0x00


//--------------------- .nv.info._Z6MatAddPA10_iS0_S0_ --------------------------
	.section	.nv.info._Z6MatAddPA10_iS0_S0_,"",@"SHT_CUDA_INFO"
	.sectionflags	@""
	.align	4


	//----- nvinfo : EIATTR_CUDA_API_VERSION
	.align		4
        /*0000*/ 	.byte	0x04, 0x37
        /*0002*/ 	.short	(.L_7 - .L_6)
.L_6:
        /*0004*/ 	.word	0x00000082


	//----- nvinfo : EIATTR_KPARAM_INFO
	.align		4
.L_7:
        /*0008*/ 	.byte	0x04, 0x17
        /*000a*/ 	.short	(.L_9 - .L_8)
.L_8:
        /*000c*/ 	.word	0x00000000
        /*0010*/ 	.short	0x0002
        /*0012*/ 	.short	0x0010
        /*0014*/ 	.byte	0x00, 0xf5, 0x21, 0x00


	//----- nvinfo : EIATTR_KPARAM_INFO
	.align		4
.L_9:
        /*0018*/ 	.byte	0x04, 0x17
        /*001a*/ 	.short	(.L_11 - .L_10)
.L_10:
        /*001c*/ 	.word	0x00000000
        /*0020*/ 	.short	0x0001
        /*0022*/ 	.short	0x0008
        /*0024*/ 	.byte	0x00, 0xf5, 0x21, 0x00


	//----- nvinfo : EIATTR_KPARAM_INFO
	.align		4
.L_11:
        /*0028*/ 	.byte	0x04, 0x17
        /*002a*/ 	.short	(.L_13 - .L_12)
.L_12:
        /*002c*/ 	.word	0x00000000
        /*0030*/ 	.short	0x0000
        /*0032*/ 	.short	0x0000
        /*0034*/ 	.byte	0x00, 0xf5, 0x21, 0x00


	//----- nvinfo : EIATTR_SPARSE_MMA_MASK
	.align		4
.L_13:
        /*0038*/ 	.byte	0x03, 0x50
        /*003a*/ 	.short	0x0000


	//----- nvinfo : EIATTR_MAXREG_COUNT
	.align		4
        /*003c*/ 	.byte	0x03, 0x1b
        /*003e*/ 	.short	0x00ff


	//----- nvinfo : EIATTR_MERCURY_ISA_VERSION
	.align		4
        /*0040*/ 	.byte	0x03, 0x5f
        /*0042*/ 	.short	0x0101


	//----- nvinfo : EIATTR_VRC_CTA_INIT_COUNT
	.align		4
        /*0044*/ 	.byte	0x02, 0x4a
	.zero		1
	.zero		1


	//----- nvinfo : EIATTR_EXIT_INSTR_OFFSETS
	.align		4
        /*0048*/ 	.byte	0x04, 0x1c
        /*004a*/ 	.short	(.L_15 - .L_14)


	//   ....[0]....
.L_14:
        /*004c*/ 	.word	0x00000110


	//----- nvinfo : EIATTR_CBANK_PARAM_SIZE
	.align		4
.L_15:
        /*0050*/ 	.byte	0x03, 0x19
        /*0052*/ 	.short	0x0018


	//----- nvinfo : EIATTR_PARAM_CBANK
	.align		4
        /*0054*/ 	.byte	0x04, 0x0a
        /*0056*/ 	.short	(.L_17 - .L_16)
	.align		4
.L_16:
        /*0058*/ 	.word	index@(.nv.constant0._Z6MatAddPA10_iS0_S0_)
        /*005c*/ 	.short	0x0380
        /*005e*/ 	.short	0x0018


	//----- nvinfo : EIATTR_SW_WAR
	.align		4
.L_17:
        /*0060*/ 	.byte	0x04, 0x36
        /*0062*/ 	.short	(.L_19 - .L_18)
.L_18:
        /*0064*/ 	.word	0x00000008
.L_19:


//--------------------- .nv.callgraph             --------------------------
	.section	.nv.callgraph,"",@"SHT_CUDA_CALLGRAPH"
	.align	4
	.sectionentsize	8
	.align		4
        /*0000*/ 	.word	0x00000000
	.align		4
        /*0004*/ 	.word	0xffffffff
	.align		4
        /*0008*/ 	.word	0x00000000
	.align		4
        /*000c*/ 	.word	0xfffffffe
	.align		4
        /*0010*/ 	.word	0x00000000
	.align		4
        /*0014*/ 	.word	0xfffffffd
	.align		4
        /*0018*/ 	.word	0x00000000
	.align		4
        /*001c*/ 	.word	0xfffffffc


//--------------------- .text._Z6MatAddPA10_iS0_S0_ --------------------------
	.section	.text._Z6MatAddPA10_iS0_S0_,"ax",@progbits
	.align	128
        .global         _Z6MatAddPA10_iS0_S0_
        .type           _Z6MatAddPA10_iS0_S0_,@function
        .size           _Z6MatAddPA10_iS0_S0_,(.L_x_1 - _Z6MatAddPA10_iS0_S0_)
        .other          _Z6MatAddPA10_iS0_S0_,@"STO_CUDA_ENTRY STV_DEFAULT"
_Z6MatAddPA10_iS0_S0_:
.text._Z6MatAddPA10_iS0_S0_:
[----:B------:R-:W-:Y:S01]  /*0000*/  LDC R1, c[0x0][0x37c] ;  /* 0x0000df00ff017b82 */ /* 0x000fe20000000800 */
[----:B------:R-:W0:Y:S07]  /*0010*/  S2R R9, SR_TID.X ;  /* 0x0000000000097919 */ /* 0x000e2e0000002100 */
[----:B------:R-:W0:Y:S01]  /*0020*/  LDC.64 R2, c[0x0][0x380] ;  /* 0x0000e000ff027b82 */ /* 0x000e220000000a00 */
[----:B------:R-:W1:Y:S01]  /*0030*/  LDCU.64 UR4, c[0x0][0x358] ;  /* 0x00006b00ff0477ac */ /* 0x000e620008000a00 */
[----:B------:R-:W2:Y:S06]  /*0040*/  S2R R11, SR_TID.Y ;  /* 0x00000000000b7919 */ /* 0x000eac0000002200 */
[----:B------:R-:W3:Y:S08]  /*0050*/  LDC.64 R4, c[0x0][0x388] ;  /* 0x0000e200ff047b82 */ /* 0x000ef00000000a00 */
[----:B------:R-:W4:Y:S01]  /*0060*/  LDC.64 R6, c[0x0][0x390] ;  /* 0x0000e400ff067b82 */ /* 0x000f220000000a00 */
[----:B0-----:R-:W-:-:S04]  /*0070*/  IMAD.WIDE.U32 R2, R9, 0x28, R2 ;  /* 0x0000002809027825 */ /* 0x001fc800078e0002 */
[----:B---3--:R-:W-:-:S04]  /*0080*/  IMAD.WIDE.U32 R4, R9, 0x28, R4 ;  /* 0x0000002809047825 */ /* 0x008fc800078e0004 */
[----:B--2---:R-:W-:-:S04]  /*0090*/  IMAD.WIDE.U32 R2, R11, 0x4, R2 ;  /* 0x000000040b027825 */ /* 0x004fc800078e0002 */
[----:B------:R-:W-:Y:S02]  /*00a0*/  IMAD.WIDE.U32 R4, R11, 0x4, R4 ;  /* 0x000000040b047825 */ /* 0x000fe400078e0004 */
[----:B-1----:R-:W2:Y:S04]  /*00b0*/  LDG.E R2, desc[UR4][R2.64] ;  /* 0x0000000402027981 */ /* 0x002ea8000c1e1900 */
[----:B------:R-:W2:Y:S01]  /*00c0*/  LDG.E R5, desc[UR4][R4.64] ;  /* 0x0000000404057981 */ /* 0x000ea2000c1e1900 */
[----:B----4-:R-:W-:-:S04]  /*00d0*/  IMAD.WIDE.U32 R6, R9, 0x28, R6 ;  /* 0x0000002809067825 */ /* 0x010fc800078e0006 */
[----:B------:R-:W-:Y:S01]  /*00e0*/  IMAD.WIDE.U32 R6, R11, 0x4, R6 ;  /* 0x000000040b067825 */ /* 0x000fe200078e0006 */
[----:B--2---:R-:W-:-:S05]  /*00f0*/  IADD3 R9, PT, PT, R2, R5, RZ ;  /* 0x0000000502097210 */ /* 0x004fca0007ffe0ff */
[----:B------:R-:W-:Y:S01]  /*0100*/  STG.E desc[UR4][R6.64], R9 ;  /* 0x0000000906007986 */ /* 0x000fe2000c101904 */
[----:B------:R-:W-:Y:S05]  /*0110*/  EXIT ;  /* 0x000000000000794d */ /* 0x000fea0003800000 */
.L_x_0:
[----:B------:R-:W-:-:S00]  /*0120*/  BRA `(.L_x_0) ;  /* 0xfffffffc00fc7947 */ /* 0x000fc0000383ffff */
[----:B------:R-:W-:-:S00]  /*0130*/  NOP ;  /* 0x0000000000007918 */ /* 0x000fc00000000000 */
        /* <DEDUP_REMOVED lines=12> */
.L_x_1:


//--------------------- .nv.shared.reserved.0     --------------------------
	.section	.nv.shared.reserved.0,"aw",@nobits
	.weak		__nv_reservedSMEM_offset_0_alias
	.size		__nv_reservedSMEM_offset_0_alias, 0, 64
	.other		__nv_reservedSMEM_offset_0_alias,@"STO_CUDA_RESERVED_SHARED STV_DEFAULT"
__nv_reservedSMEM_offset_0_alias:
	.zero		0
	.zero		64


//--------------------- .nv.constant0._Z6MatAddPA10_iS0_S0_ --------------------------
	.section	.nv.constant0._Z6MatAddPA10_iS0_S0_,"a",@progbits
	.sectionflags	@""
	.align	4
.nv.constant0._Z6MatAddPA10_iS0_S0_:
	.zero		920


//--------------------- SYMBOLS --------------------------

	.type		.nv.reservedSmem.offset0,@object
	.size		.nv.reservedSmem.offset0,0x4
